//
// Generated by NVIDIA NVVM Compiler
//
// Compiler Build ID: CL-36424714
// Cuda compilation tools, release 13.0, V13.0.88
// Based on NVVM 20.0.0
//

.version 9.0
.target sm_100
.address_size 64

	// .globl	_Z12sumReductionPiS_i
.extern .shared .align 16 .b8 sharedData[];

.visible .entry _Z12sumReductionPiS_i(
	.param .u64 .ptr .align 1 _Z12sumReductionPiS_i_param_0,
	.param .u64 .ptr .align 1 _Z12sumReductionPiS_i_param_1,
	.param .u32 _Z12sumReductionPiS_i_param_2
)
{
	.reg .pred 	%p<17>;
	.reg .b32 	%r<47>;
	.reg .b64 	%rd<11>;

	ld.param.u64 	%rd3, [_Z12sumReductionPiS_i_param_0];
	ld.param.u64 	%rd2, [_Z12sumReductionPiS_i_param_1];
	ld.param.u32 	%r14, [_Z12sumReductionPiS_i_param_2];
	cvta.to.global.u64 	%rd1, %rd3;
	mov.u32 	%r1, %tid.x;
	mov.u32 	%r2, %ctaid.x;
	mov.u32 	%r3, %ntid.x;
	shl.b32 	%r4, %r3, 1;
	mad.lo.s32 	%r5, %r4, %r2, %r1;
	setp.ge.s32 	%p1, %r5, %r14;
	mov.b32 	%r45, 0;
	@%p1 bra 	$L__BB0_3;
	mul.wide.s32 	%rd4, %r5, 4;
	add.s64 	%rd5, %rd1, %rd4;
	ld.global.u32 	%r45, [%rd5];
	add.s32 	%r7, %r5, %r3;
	setp.ge.u32 	%p2, %r7, %r14;
	@%p2 bra 	$L__BB0_3;
	mul.wide.u32 	%rd6, %r7, 4;
	add.s64 	%rd7, %rd1, %rd6;
	ld.global.u32 	%r16, [%rd7];
	add.s32 	%r45, %r16, %r45;
$L__BB0_3:
	shfl.sync.down.b32	%r17|%p3, %r45, 16, 31, -1;
	add.s32 	%r18, %r17, %r45;
	shfl.sync.down.b32	%r19|%p4, %r18, 8, 31, -1;
	add.s32 	%r20, %r19, %r18;
	shfl.sync.down.b32	%r21|%p5, %r20, 4, 31, -1;
	add.s32 	%r22, %r21, %r20;
	shfl.sync.down.b32	%r23|%p6, %r22, 2, 31, -1;
	add.s32 	%r24, %r23, %r22;
	shfl.sync.down.b32	%r25|%p7, %r24, 1, 31, -1;
	add.s32 	%r10, %r25, %r24;
	and.b32  	%r26, %r1, 31;
	setp.ne.s32 	%p8, %r26, 0;
	@%p8 bra 	$L__BB0_5;
	shr.u32 	%r27, %r1, 3;
	mov.u32 	%r28, sharedData;
	add.s32 	%r29, %r28, %r27;
	st.shared.u32 	[%r29], %r10;
$L__BB0_5:
	bar.sync 	0;
	setp.gt.u32 	%p9, %r1, 31;
	@%p9 bra 	$L__BB0_10;
	add.s32 	%r31, %r4, 31;
	shr.u32 	%r32, %r31, 5;
	setp.ge.u32 	%p10, %r1, %r32;
	mov.b32 	%r46, 0;
	@%p10 bra 	$L__BB0_8;
	shl.b32 	%r33, %r1, 2;
	mov.u32 	%r34, sharedData;
	add.s32 	%r35, %r34, %r33;
	ld.shared.u32 	%r46, [%r35];
$L__BB0_8:
	shfl.sync.down.b32	%r36|%p11, %r46, 16, 31, -1;
	add.s32 	%r37, %r36, %r46;
	shfl.sync.down.b32	%r38|%p12, %r37, 8, 31, -1;
	add.s32 	%r39, %r38, %r37;
	shfl.sync.down.b32	%r40|%p13, %r39, 4, 31, -1;
	add.s32 	%r41, %r40, %r39;
	shfl.sync.down.b32	%r42|%p14, %r41, 2, 31, -1;
	add.s32 	%r43, %r42, %r41;
	shfl.sync.down.b32	%r44|%p15, %r43, 1, 31, -1;
	add.s32 	%r13, %r44, %r43;
	setp.ne.s32 	%p16, %r1, 0;
	@%p16 bra 	$L__BB0_10;
	cvta.to.global.u64 	%rd8, %rd2;
	mul.wide.u32 	%rd9, %r2, 4;
	add.s64 	%rd10, %rd8, %rd9;
	st.global.u32 	[%rd10], %r13;
$L__BB0_10:
	ret;

}


// ===== COMPILED SASS (sm_100) =====

	.target	sm_100

	.elftype	@"ET_EXEC"


//--------------------- .note.nv.tkinfo           --------------------------
	.section	.note.nv.tkinfo,"",@"SHT_NOTE"
	.sectionflags	@"SHF_NOTE_NV_TKINFO"
	.tkinfo
        /*0018*/ 	.word	0x00000002
        /*0030*/ 	.string	""
        /*0030*/ 	.string	"ptxas"
        /*0030*/ 	.string	"Cuda compilation tools, release 13.0, V13.0.88"
        /*0030*/ 	.string	"Build cuda_13.0.r13.0/compiler.36424714_0"
        /*0030*/ 	.string	"-arch sm_100 -m 64 "



//--------------------- .note.nv.cuinfo           --------------------------
	.section	.note.nv.cuinfo,"",@"SHT_NOTE"
	.sectionflags	@"SHF_NOTE_NV_CUINFO"
        /*0018*/ 	.short	0x0002
        /*001a*/ 	.short	0x0064
        /*001c*/ 	.short	0x0082
	.zero		2


//--------------------- .nv.info                  --------------------------
	.section	.nv.info,"",@"SHT_CUDA_INFO"
	.align	4


	//----- nvinfo : EIATTR_REGCOUNT
	.align		4
        /*0000*/ 	.byte	0x04, 0x2f
        /*0002*/ 	.short	(.L_1 - .L_0)
	.align		4
.L_0:
        /*0004*/ 	.word	index@(_Z12sumReductionPiS_i)
        /*0008*/ 	.word	0x0000000e


	//----- nvinfo : EIATTR_FRAME_SIZE
	.align		4
.L_1:
        /*000c*/ 	.byte	0x04, 0x11
        /*000e*/ 	.short	(.L_3 - .L_2)
	.align		4
.L_2:
        /*0010*/ 	.word	index@(_Z12sumReductionPiS_i)
        /*0014*/ 	.word	0x00000000


	//----- nvinfo : EIATTR_MIN_STACK_SIZE
	.align		4
.L_3:
        /*0018*/ 	.byte	0x04, 0x12
        /*001a*/ 	.short	(.L_5 - .L_4)
	.align		4
.L_4:
        /*001c*/ 	.word	index@(_Z12sumReductionPiS_i)
        /*0020*/ 	.word	0x00000000
.L_5:


//--------------------- .nv.compat                --------------------------
	.section	.nv.compat,"",@"SHT_CUDA_COMPAT_INFO"
	.align	4
        /*0000*/ 	.byte	0x02, 0x09, 0x00, 0x00, 0x02, 0x02, 0x01, 0x00, 0x02, 0x05, 0x05, 0x00, 0x03, 0x07, 0x01, 0x01
        /*0010*/ 	.byte	0x02, 0x03, 0x00, 0x00, 0x02, 0x06, 0x01, 0x00, 0x04, 0x0b, 0x08, 0x00, 0x09, 0x00, 0x00, 0x00
        /*0020*/ 	.byte	0x00, 0x00, 0x00, 0x00


//--------------------- .nv.info._Z12sumReductionPiS_i --------------------------
	.section	.nv.info._Z12sumReductionPiS_i,"",@"SHT_CUDA_INFO"
	.sectionflags	@""
	.align	4


	//----- nvinfo : EIATTR_CUDA_API_VERSION
	.align		4
        /*0000*/ 	.byte	0x04, 0x37
        /*0002*/ 	.short	(.L_7 - .L_6)
.L_6:
        /*0004*/ 	.word	0x00000082


	//----- nvinfo : EIATTR_KPARAM_INFO
	.align		4
.L_7:
        /*0008*/ 	.byte	0x04, 0x17
        /*000a*/ 	.short	(.L_9 - .L_8)
.L_8:
        /*000c*/ 	.word	0x00000000
        /*0010*/ 	.short	0x0002
        /*0012*/ 	.short	0x0010
        /*0014*/ 	.byte	0x00, 0xf0, 0x11, 0x00


	//----- nvinfo : EIATTR_KPARAM_INFO
	.align		4
.L_9:
        /*0018*/ 	.byte	0x04, 0x17
        /*001a*/ 	.short	(.L_11 - .L_10)
.L_10:
        /*001c*/ 	.word	0x00000000
        /*0020*/ 	.short	0x0001
        /*0022*/ 	.short	0x0008
        /*0024*/ 	.byte	0x00, 0xf5, 0x21, 0x00


	//----- nvinfo : EIATTR_KPARAM_INFO
	.align		4
.L_11:
        /*0028*/ 	.byte	0x04, 0x17
        /*002a*/ 	.short	(.L_13 - .L_12)
.L_12:
        /*002c*/ 	.word	0x00000000
        /*0030*/ 	.short	0x0000
        /*0032*/ 	.short	0x0000
        /*0034*/ 	.byte	0x00, 0xf5, 0x21, 0x00


	//----- nvinfo : EIATTR_SPARSE_MMA_MASK
	.align		4
.L_13:
        /*0038*/ 	.byte	0x03, 0x50
        /*003a*/ 	.short	0x0000


	//----- nvinfo : EIATTR_MAXREG_COUNT
	.align		4
        /*003c*/ 	.byte	0x03, 0x1b
        /*003e*/ 	.short	0x00ff


	//----- nvinfo : EIATTR_NUM_BARRIERS
	.align		4
        /*0040*/ 	.byte	0x02, 0x4c
        /*0042*/ 	.byte	0x01
	.zero		1


	//----- nvinfo : EIATTR_MERCURY_ISA_VERSION
	.align		4
        /*0044*/ 	.byte	0x03, 0x5f
        /*0046*/ 	.short	0x0101


	//----- nvinfo : EIATTR_COOP_GROUP_MASK_REGIDS
	.align		4
        /*0048*/ 	.byte	0x04, 0x29
        /*004a*/ 	.short	(.L_15 - .L_14)


	//   ....[0]....
.L_14:
        /*004c*/ 	.word	0xffffffff


	//   ....[1]....
        /*0050*/ 	.word	0xffffffff


	//   ....[2]....
        /*0054*/ 	.word	0xffffffff


	//   ....[3]....
        /*0058*/ 	.word	0xffffffff


	//   ....[4]....
        /*005c*/ 	.word	0xffffffff


	//   ....[5]....
        /*0060*/ 	.word	0xffffffff


	//   ....[6]....
        /*0064*/ 	.word	0xffffffff


	//   ....[7]....
        /*0068*/ 	.word	0xffffffff


	//   ....[8]....
        /*006c*/ 	.word	0xffffffff


	//   ....[9]....
        /*0070*/ 	.word	0xffffffff


	//----- nvinfo : EIATTR_COOP_GROUP_INSTR_OFFSETS
	.align		4
.L_15:
        /*0074*/ 	.byte	0x04, 0x28
        /*0076*/ 	.short	(.L_17 - .L_16)


	//   ....[0]....
.L_16:
        /*0078*/ 	.word	0x00000150


	//   ....[1]....
        /*007c*/ 	.word	0x000001b0


	//   ....[2]....
        /*0080*/ 	.word	0x000001f0


	//   ....[3]....
        /*0084*/ 	.word	0x00000210


	//   ....[4]....
        /*0088*/ 	.word	0x00000230


	//   ....[5]....
        /*008c*/ 	.word	0x00000320


	//   ....[6]....
        /*0090*/ 	.word	0x00000340


	//   ....[7]....
        /*0094*/ 	.word	0x00000360


	//   ....[8]....
        /*0098*/ 	.word	0x00000380


	//   ....[9]....
        /*009c*/ 	.word	0x000003a0


	//----- nvinfo : EIATTR_VRC_CTA_INIT_COUNT
	.align		4
.L_17:
        /*00a0*/ 	.byte	0x02, 0x4a
	.zero		1
	.zero		1


	//----- nvinfo : EIATTR_EXIT_INSTR_OFFSETS
	.align		4
        /*00a4*/ 	.byte	0x04, 0x1c
        /*00a6*/ 	.short	(.L_19 - .L_18)


	//   ....[0]....
.L_18:
        /*00a8*/ 	.word	0x00000270


	//   ....[1]....
        /*00ac*/ 	.word	0x000003b0


	//   ....[2]....
        /*00b0*/ 	.word	0x00000400


	//----- nvinfo : EIATTR_CRS_STACK_SIZE
	.align		4
.L_19:
        /*00b4*/ 	.byte	0x04, 0x1e
        /*00b6*/ 	.short	(.L_21 - .L_20)
.L_20:
        /*00b8*/ 	.word	0x00000000


	//----- nvinfo : EIATTR_CBANK_PARAM_SIZE
	.align		4
.L_21:
        /*00bc*/ 	.byte	0x03, 0x19
        /*00be*/ 	.short	0x0014


	//----- nvinfo : EIATTR_PARAM_CBANK
	.align		4
        /*00c0*/ 	.byte	0x04, 0x0a
        /*00c2*/ 	.short	(.L_23 - .L_22)
	.align		4
.L_22:
        /*00c4*/ 	.word	index@(.nv.constant0._Z12sumReductionPiS_i)
        /*00c8*/ 	.short	0x0380
        /*00ca*/ 	.short	0x0014


	//----- nvinfo : EIATTR_SW_WAR
	.align		4
.L_23:
        /*00cc*/ 	.byte	0x04, 0x36
        /*00ce*/ 	.short	(.L_25 - .L_24)
.L_24:
        /*00d0*/ 	.word	0x00000008
.L_25:


//--------------------- .nv.callgraph             --------------------------
	.section	.nv.callgraph,"",@"SHT_CUDA_CALLGRAPH"
	.align	4
	.sectionentsize	8
	.align		4
        /*0000*/ 	.word	0x00000000
	.align		4
        /*0004*/ 	.word	0xffffffff
	.align		4
        /*0008*/ 	.word	0x00000000
	.align		4
        /*000c*/ 	.word	0xfffffffe
	.align		4
        /*0010*/ 	.word	0x00000000
	.align		4
        /*0014*/ 	.word	0xfffffffd
	.align		4
        /*0018*/ 	.word	0x00000000
	.align		4
        /*001c*/ 	.word	0xfffffffc


//--------------------- .text._Z12sumReductionPiS_i --------------------------
	.section	.text._Z12sumReductionPiS_i,"ax",@progbits
	.align	128
        .global         _Z12sumReductionPiS_i
        .type           _Z12sumReductionPiS_i,@function
        .size           _Z12sumReductionPiS_i,(.L_x_3 - _Z12sumReductionPiS_i)
        .other          _Z12sumReductionPiS_i,@"STO_CUDA_ENTRY STV_DEFAULT"
_Z12sumReductionPiS_i:
.text._Z12sumReductionPiS_i:
[----:B------:R-:W-:Y:S01]  /*0000*/  LDC R1, c[0x0][0x37c] ;  /* 0x0000df00ff017b82 */ /* 0x000fe20000000800 */
[----:B------:R-:W0:Y:S01]  /*0010*/  S2R R3, SR_TID.X ;  /* 0x0000000000037919 */ /* 0x000e220000002100 */
[----:B------:R-:W1:Y:S01]  /*0020*/  LDCU UR4, c[0x0][0x360] ;  /* 0x00006c00ff0477ac */ /* 0x000e620008000800 */
[----:B------:R-:W-:Y:S01]  /*0030*/  BSSY.RECONVERGENT B0, `(.L_x_0) ;  /* 0x0000011000007945 */ /* 0x000fe20003800200 */
[----:B------:R-:W-:Y:S01]  /*0040*/  IMAD.MOV.U32 R2, RZ, RZ, RZ ;  /* 0x000000ffff027224 */ /* 0x000fe200078e00ff */
[----:B------:R-:W0:Y:S01]  /*0050*/  S2R R0, SR_CTAID.X ;  /* 0x0000000000007919 */ /* 0x000e220000002500 */
[----:B------:R-:W2:Y:S01]  /*0060*/  LDCU UR8, c[0x0][0x390] ;  /* 0x00007200ff0877ac */ /* 0x000ea20008000800 */
[----:B------:R-:W3:Y:S01]  /*0070*/  LDCU.64 UR6, c[0x0][0x358] ;  /* 0x00006b00ff0677ac */ /* 0x000ee20008000a00 */
[----:B-1----:R-:W-:-:S06]  /*0080*/  USHF.L.U32 UR5, UR4, 0x1, URZ ;  /* 0x0000000104057899 */ /* 0x002fcc00080006ff */
[----:B0-----:R-:W-:-:S05]  /*0090*/  IMAD R5, R0, UR5, R3 ;  /* 0x0000000500057c24 */ /* 0x001fca000f8e0203 */
[----:B--2---:R-:W-:-:S13]  /*00a0*/  ISETP.GE.AND P0, PT, R5, UR8, PT ;  /* 0x0000000805007c0c */ /* 0x004fda000bf06270 */
[----:B---3--:R-:W-:Y:S05]  /*00b0*/  @P0 BRA `(.L_x_1) ;  /* 0x0000000000200947 */ /* 0x008fea0003800000 */
[----:B------:R-:W0:Y:S01]  /*00c0*/  LDC.64 R6, c[0x0][0x380] ;  /* 0x0000e000ff067b82 */ /* 0x000e220000000a00 */
[----:B------:R-:W-:-:S05]  /*00d0*/  VIADD R9, R5, UR4 ;  /* 0x0000000405097c36 */ /* 0x000fca0008000000 */
[----:B------:R-:W-:Y:S01]  /*00e0*/  ISETP.GE.U32.AND P0, PT, R9, UR8, PT ;  /* 0x0000000809007c0c */ /* 0x000fe2000bf06070 */
[----:B0-----:R-:W-:-:S12]  /*00f0*/  IMAD.WIDE R4, R5, 0x4, R6 ;  /* 0x0000000405047825 */ /* 0x001fd800078e0206 */
[----:B------:R-:W-:Y:S01]  /*0100*/  @!P0 IMAD.WIDE.U32 R6, R9, 0x4, R6 ;  /* 0x0000000409068825 */ /* 0x000fe200078e0006 */
[----:B------:R-:W2:Y:S05]  /*0110*/  LDG.E R2, desc[UR6][R4.64] ;  /* 0x0000000604027981 */ /* 0x000eaa000c1e1900 */
[----:B------:R-:W2:Y:S02]  /*0120*/  @!P0 LDG.E R7, desc[UR6][R6.64] ;  /* 0x0000000606078981 */ /* 0x000ea4000c1e1900 */
[----:B--2---:R-:W-:-:S07]  /*0130*/  @!P0 IMAD.IADD R2, R2, 0x1, R7 ;  /* 0x0000000102028824 */ /* 0x004fce00078e0207 */
.L_x_1:
[----:B------:R-:W-:Y:S05]  /*0140*/  BSYNC.RECONVERGENT B0 ;  /* 0x0000000000007941 */ /* 0x000fea0003800200 */
.L_x_0:
[----:B------:R-:W0:Y:S01]  /*0150*/  SHFL.DOWN PT, R5, R2, 0x10, 0x1f ;  /* 0x0a001f0002057f89 */ /* 0x000e2200000e0000 */
[C---:B------:R-:W-:Y:S02]  /*0160*/  LOP3.LUT P0, RZ, R3.reuse, 0x1f, RZ, 0xc0, !PT ;  /* 0x0000001f03ff7812 */ /* 0x040fe4000780c0ff */
[----:B------:R-:W-:-:S11]  /*0170*/  ISETP.GT.U32.AND P1, PT, R3, 0x1f, PT ;  /* 0x0000001f0300780c */ /* 0x000fd60003f24070 */
[----:B------:R-:W1:Y:S01]  /*0180*/  @!P0 S2R R11, SR_CgaCtaId ;  /* 0x00000000000b8919 */ /* 0x000e620000008800 */
[----:B0-----:R-:W-:Y:S02]  /*0190*/  IADD3 R5, PT, PT, R5, R2, RZ ;  /* 0x0000000205057210 */ /* 0x001fe40007ffe0ff */
[----:B------:R-:W-:-:S03]  /*01a0*/  @!P0 MOV R2, 0x400 ;  /* 0x0000040000028802 */ /* 0x000fc60000000f00 */
[----:B------:R-:W0:Y:S01]  /*01b0*/  SHFL.DOWN PT, R4, R5, 0x8, 0x1f ;  /* 0x09001f0005047f89 */ /* 0x000e2200000e0000 */
[----:B-1----:R-:W-:-:S04]  /*01c0*/  @!P0 LEA R2, R11, R2, 0x18 ;  /* 0x000000020b028211 */ /* 0x002fc800078ec0ff */
[----:B------:R-:W-:Y:S01]  /*01d0*/  @!P0 LEA.HI R2, R3, R2, RZ, 0x1d ;  /* 0x0000000203028211 */ /* 0x000fe200078fe8ff */
[----:B0-----:R-:W-:-:S05]  /*01e0*/  IMAD.IADD R4, R5, 0x1, R4 ;  /* 0x0000000105047824 */ /* 0x001fca00078e0204 */
[----:B------:R-:W0:Y:S02]  /*01f0*/  SHFL.DOWN PT, R7, R4, 0x4, 0x1f ;  /* 0x08801f0004077f89 */ /* 0x000e2400000e0000 */
[----:B0-----:R-:W-:-:S05]  /*0200*/  IMAD.IADD R7, R4, 0x1, R7 ;  /* 0x0000000104077824 */ /* 0x001fca00078e0207 */
[----:B------:R-:W0:Y:S02]  /*0210*/  SHFL.DOWN PT, R6, R7, 0x2, 0x1f ;  /* 0x08401f0007067f89 */ /* 0x000e2400000e0000 */
[----:B0-----:R-:W-:-:S05]  /*0220*/  IADD3 R6, PT, PT, R7, R6, RZ ;  /* 0x0000000607067210 */ /* 0x001fca0007ffe0ff */
[----:B------:R-:W0:Y:S02]  /*0230*/  SHFL.DOWN PT, R9, R6, 0x1, 0x1f ;  /* 0x08201f0006097f89 */ /* 0x000e2400000e0000 */
[----:B0-----:R-:W-:-:S05]  /*0240*/  IMAD.IADD R9, R6, 0x1, R9 ;  /* 0x0000000106097824 */ /* 0x001fca00078e0209 */
[----:B------:R0:W-:Y:S01]  /*0250*/  @!P0 STS [R2], R9 ;  /* 0x0000000902008388 */ /* 0x0001e20000000800 */
[----:B------:R-:W-:Y:S06]  /*0260*/  BAR.SYNC.DEFER_BLOCKING 0x0 ;  /* 0x0000000000007b1d */ /* 0x000fec0000010000 */
[----:B------:R-:W-:Y:S05]  /*0270*/  @P1 EXIT ;  /* 0x000000000000194d */ /* 0x000fea0003800000 */
[----:B------:R-:W-:-:S04]  /*0280*/  UIADD3 UR4, UPT, UPT, UR5, 0x1f, URZ ;  /* 0x0000001f05047890 */ /* 0x000fc8000fffe0ff */
[----:B------:R-:W-:-:S06]  /*0290*/  USHF.R.U32.HI UR4, URZ, 0x5, UR4 ;  /* 0x00000005ff047899 */ /* 0x000fcc0008011604 */
[----:B------:R-:W-:-:S13]  /*02a0*/  ISETP.GE.U32.AND P0, PT, R3, UR4, PT ;  /* 0x0000000403007c0c */ /* 0x000fda000bf06070 */
[----:B------:R-:W1:Y:S01]  /*02b0*/  @!P0 S2R R5, SR_CgaCtaId ;  /* 0x0000000000058919 */ /* 0x000e620000008800 */
[----:B0-----:R-:W-:-:S04]  /*02c0*/  @!P0 MOV R2, 0x400 ;  /* 0x0000040000028802 */ /* 0x001fc80000000f00 */
[----:B-1----:R-:W-:Y:S01]  /*02d0*/  @!P0 LEA R4, R5, R2, 0x18 ;  /* 0x0000000205048211 */ /* 0x002fe200078ec0ff */
[----:B------:R-:W-:-:S03]  /*02e0*/  IMAD.MOV.U32 R2, RZ, RZ, RZ ;  /* 0x000000ffff027224 */ /* 0x000fc600078e00ff */
[----:B------:R-:W-:-:S05]  /*02f0*/  @!P0 LEA R4, R3, R4, 0x2 ;  /* 0x0000000403048211 */ /* 0x000fca00078e10ff */
[----:B------:R-:W0:Y:S01]  /*0300*/  @!P0 LDS R2, [R4] ;  /* 0x0000000004028984 */ /* 0x000e220000000800 */
[----:B------:R-:W-:-:S03]  /*0310*/  ISETP.NE.AND P0, PT, R3, RZ, PT ;  /* 0x000000ff0300720c */ /* 0x000fc60003f05270 */
[----:B0-----:R-:W0:Y:S02]  /*0320*/  SHFL.DOWN PT, R5, R2, 0x10, 0x1f ;  /* 0x0a001f0002057f89 */ /* 0x001e2400000e0000 */
[----:B0-----:R-:W-:-:S05]  /*0330*/  IMAD.IADD R5, R5, 0x1, R2 ;  /* 0x0000000105057824 */ /* 0x001fca00078e0202 */
[----:B------:R-:W0:Y:S02]  /*0340*/  SHFL.DOWN PT, R6, R5, 0x8, 0x1f ;  /* 0x09001f0005067f89 */ /* 0x000e2400000e0000 */
[----:B0-----:R-:W-:-:S05]  /*0350*/  IMAD.IADD R6, R5, 0x1, R6 ;  /* 0x0000000105067824 */ /* 0x001fca00078e0206 */
[----:B------:R-:W0:Y:S02]  /*0360*/  SHFL.DOWN PT, R7, R6, 0x4, 0x1f ;  /* 0x08801f0006077f89 */ /* 0x000e2400000e0000 */
[----:B0-----:R-:W-:-:S05]  /*0370*/  IADD3 R7, PT, PT, R6, R7, RZ ;  /* 0x0000000706077210 */ /* 0x001fca0007ffe0ff */
[----:B------:R-:W0:Y:S02]  /*0380*/  SHFL.DOWN PT, R8, R7, 0x2, 0x1f ;  /* 0x08401f0007087f89 */ /* 0x000e2400000e0000 */
[----:B0-----:R-:W-:-:S05]  /*0390*/  IMAD.IADD R8, R7, 0x1, R8 ;  /* 0x0000000107087824 */ /* 0x001fca00078e0208 */
[----:B------:R0:W1:Y:S01]  /*03a0*/  SHFL.DOWN PT, R9, R8, 0x1, 0x1f ;  /* 0x08201f0008097f89 */ /* 0x00006200000e0000 */
[----:B------:R-:W-:Y:S05]  /*03b0*/  @P0 EXIT ;  /* 0x000000000000094d */ /* 0x000fea0003800000 */
[----:B------:R-:W2:Y:S01]  /*03c0*/  LDC.64 R2, c[0x0][0x388] ;  /* 0x0000e200ff027b82 */ /* 0x000ea20000000a00 */
[----:B-1----:R-:W-:Y:S01]  /*03d0*/  IADD3 R9, PT, PT, R8, R9, RZ ;  /* 0x0000000908097210 */ /* 0x002fe20007ffe0ff */
[----:B--2---:R-:W-:-:S05]  /*03e0*/  IMAD.WIDE.U32 R2, R0, 0x4, R2 ;  /* 0x0000000400027825 */ /* 0x004fca00078e0002 */
[----:B------:R-:W-:Y:S01]  /*03f0*/  STG.E desc[UR6][R2.64], R9 ;  /* 0x0000000902007986 */ /* 0x000fe2000c101906 */
[----:B------:R-:W-:Y:S05]  /*0400*/  EXIT ;  /* 0x000000000000794d */ /* 0x000fea0003800000 */
.L_x_2:
[----:B------:R-:W-:-:S00]  /*0410*/  BRA `(.L_x_2) ;  /* 0xfffffffc00fc7947 */ /* 0x000fc0000383ffff */
[----:B------:R-:W-:-:S00]  /*0420*/  NOP ;  /* 0x0000000000007918 */ /* 0x000fc00000000000 */
        /* <DEDUP_REMOVED lines=13> */
.L_x_3:


//--------------------- .nv.shared._Z12sumReductionPiS_i --------------------------
	.section	.nv.shared._Z12sumReductionPiS_i,"aw",@nobits
	.sectionflags	@""
	.align	16
	.zero		1024


//--------------------- .nv.shared.reserved.0     --------------------------
	.section	.nv.shared.reserved.0,"aw",@nobits
	.weak		__nv_reservedSMEM_offset_0_alias
	.size		__nv_reservedSMEM_offset_0_alias, 0, 64
	.other		__nv_reservedSMEM_offset_0_alias,@"STO_CUDA_RESERVED_SHARED STV_DEFAULT"
__nv_reservedSMEM_offset_0_alias:
	.zero		0
	.zero		64


//--------------------- .nv.constant0._Z12sumReductionPiS_i --------------------------
	.section	.nv.constant0._Z12sumReductionPiS_i,"a",@progbits
	.sectionflags	@""
	.align	4
.nv.constant0._Z12sumReductionPiS_i:
	.zero		916


//--------------------- SYMBOLS --------------------------

	.type		.nv.reservedSmem.offset0,@object
	.size		.nv.reservedSmem.offset0,0x4
	.type		.nv.reservedSmem.cap,@object
	.size		.nv.reservedSmem.cap,0x4
